//
// Generated by NVIDIA NVVM Compiler
//
// Compiler Build ID: CL-36424714
// Cuda compilation tools, release 13.0, V13.0.88
// Based on NVVM 20.0.0
//

.version 9.0
.target sm_100
.address_size 64

	// .globl	_Z17comparison_kernelPKfS0_iPi

.visible .entry _Z17comparison_kernelPKfS0_iPi(
	.param .u64 .ptr .align 1 _Z17comparison_kernelPKfS0_iPi_param_0,
	.param .u64 .ptr .align 1 _Z17comparison_kernelPKfS0_iPi_param_1,
	.param .u32 _Z17comparison_kernelPKfS0_iPi_param_2,
	.param .u64 .ptr .align 1 _Z17comparison_kernelPKfS0_iPi_param_3
)
{
	.reg .pred 	%p<3>;
	.reg .b32 	%r<7>;
	.reg .b32 	%f<5>;
	.reg .b64 	%rd<10>;

	ld.param.u64 	%rd1, [_Z17comparison_kernelPKfS0_iPi_param_0];
	ld.param.u64 	%rd2, [_Z17comparison_kernelPKfS0_iPi_param_1];
	ld.param.u32 	%r2, [_Z17comparison_kernelPKfS0_iPi_param_2];
	ld.param.u64 	%rd3, [_Z17comparison_kernelPKfS0_iPi_param_3];
	mov.u32 	%r3, %ctaid.x;
	mov.u32 	%r4, %ntid.x;
	mov.u32 	%r5, %tid.x;
	mad.lo.s32 	%r1, %r3, %r4, %r5;
	setp.ge.s32 	%p1, %r1, %r2;
	@%p1 bra 	$L__BB0_3;
	cvta.to.global.u64 	%rd4, %rd1;
	cvta.to.global.u64 	%rd5, %rd2;
	mul.wide.s32 	%rd6, %r1, 4;
	add.s64 	%rd7, %rd4, %rd6;
	ld.global.f32 	%f1, [%rd7];
	add.s64 	%rd8, %rd5, %rd6;
	ld.global.f32 	%f2, [%rd8];
	sub.f32 	%f3, %f1, %f2;
	abs.f32 	%f4, %f3;
	setp.leu.f32 	%p2, %f4, 0f38D1B717;
	@%p2 bra 	$L__BB0_3;
	cvta.to.global.u64 	%rd9, %rd3;
	atom.global.add.u32 	%r6, [%rd9], 1;
$L__BB0_3:
	ret;

}


// ===== COMPILED SASS (sm_100) =====

	.target	sm_100

	.elftype	@"ET_EXEC"


//--------------------- .note.nv.tkinfo           --------------------------
	.section	.note.nv.tkinfo,"",@"SHT_NOTE"
	.sectionflags	@"SHF_NOTE_NV_TKINFO"
	.tkinfo
        /*0018*/ 	.word	0x00000002
        /*0030*/ 	.string	""
        /*0030*/ 	.string	"ptxas"
        /*0030*/ 	.string	"Cuda compilation tools, release 13.0, V13.0.88"
        /*0030*/ 	.string	"Build cuda_13.0.r13.0/compiler.36424714_0"
        /*0030*/ 	.string	"-arch sm_100 -m 64 "



//--------------------- .note.nv.cuinfo           --------------------------
	.section	.note.nv.cuinfo,"",@"SHT_NOTE"
	.sectionflags	@"SHF_NOTE_NV_CUINFO"
        /*0018*/ 	.short	0x0002
        /*001a*/ 	.short	0x0064
        /*001c*/ 	.short	0x0082
	.zero		2


//--------------------- .nv.info                  --------------------------
	.section	.nv.info,"",@"SHT_CUDA_INFO"
	.align	4


	//----- nvinfo : EIATTR_REGCOUNT
	.align		4
        /*0000*/ 	.byte	0x04, 0x2f
        /*0002*/ 	.short	(.L_1 - .L_0)
	.align		4
.L_0:
        /*0004*/ 	.word	index@(_Z17comparison_kernelPKfS0_iPi)
        /*0008*/ 	.word	0x0000000a


	//----- nvinfo : EIATTR_FRAME_SIZE
	.align		4
.L_1:
        /*000c*/ 	.byte	0x04, 0x11
        /*000e*/ 	.short	(.L_3 - .L_2)
	.align		4
.L_2:
        /*0010*/ 	.word	index@(_Z17comparison_kernelPKfS0_iPi)
        /*0014*/ 	.word	0x00000000


	//----- nvinfo : EIATTR_MIN_STACK_SIZE
	.align		4
.L_3:
        /*0018*/ 	.byte	0x04, 0x12
        /*001a*/ 	.short	(.L_5 - .L_4)
	.align		4
.L_4:
        /*001c*/ 	.word	index@(_Z17comparison_kernelPKfS0_iPi)
        /*0020*/ 	.word	0x00000000
.L_5:


//--------------------- .nv.compat                --------------------------
	.section	.nv.compat,"",@"SHT_CUDA_COMPAT_INFO"
	.align	4
        /*0000*/ 	.byte	0x02, 0x09, 0x00, 0x00, 0x02, 0x02, 0x01, 0x00, 0x02, 0x05, 0x05, 0x00, 0x03, 0x07, 0x01, 0x01
        /*0010*/ 	.byte	0x02, 0x03, 0x00, 0x00, 0x02, 0x06, 0x01, 0x00, 0x04, 0x0b, 0x08, 0x00, 0x01, 0x00, 0x00, 0x00
        /*0020*/ 	.byte	0x00, 0x00, 0x00, 0x00


//--------------------- .nv.info._Z17comparison_kernelPKfS0_iPi --------------------------
	.section	.nv.info._Z17comparison_kernelPKfS0_iPi,"",@"SHT_CUDA_INFO"
	.sectionflags	@""
	.align	4


	//----- nvinfo : EIATTR_CUDA_API_VERSION
	.align		4
        /*0000*/ 	.byte	0x04, 0x37
        /*0002*/ 	.short	(.L_7 - .L_6)
.L_6:
        /*0004*/ 	.word	0x00000082


	//----- nvinfo : EIATTR_KPARAM_INFO
	.align		4
.L_7:
        /*0008*/ 	.byte	0x04, 0x17
        /*000a*/ 	.short	(.L_9 - .L_8)
.L_8:
        /*000c*/ 	.word	0x00000000
        /*0010*/ 	.short	0x0003
        /*0012*/ 	.short	0x0018
        /*0014*/ 	.byte	0x00, 0xf5, 0x21, 0x00


	//----- nvinfo : EIATTR_KPARAM_INFO
	.align		4
.L_9:
        /*0018*/ 	.byte	0x04, 0x17
        /*001a*/ 	.short	(.L_11 - .L_10)
.L_10:
        /*001c*/ 	.word	0x00000000
        /*0020*/ 	.short	0x0002
        /*0022*/ 	.short	0x0010
        /*0024*/ 	.byte	0x00, 0xf0, 0x11, 0x00


	//----- nvinfo : EIATTR_KPARAM_INFO
	.align		4
.L_11:
        /*0028*/ 	.byte	0x04, 0x17
        /*002a*/ 	.short	(.L_13 - .L_12)
.L_12:
        /*002c*/ 	.word	0x00000000
        /*0030*/ 	.short	0x0001
        /*0032*/ 	.short	0x0008
        /*0034*/ 	.byte	0x00, 0xf5, 0x21, 0x00


	//----- nvinfo : EIATTR_KPARAM_INFO
	.align		4
.L_13:
        /*0038*/ 	.byte	0x04, 0x17
        /*003a*/ 	.short	(.L_15 - .L_14)
.L_14:
        /*003c*/ 	.word	0x00000000
        /*0040*/ 	.short	0x0000
        /*0042*/ 	.short	0x0000
        /*0044*/ 	.byte	0x00, 0xf5, 0x21, 0x00


	//----- nvinfo : EIATTR_SPARSE_MMA_MASK
	.align		4
.L_15:
        /*0048*/ 	.byte	0x03, 0x50
        /*004a*/ 	.short	0x0000


	//----- nvinfo : EIATTR_MAXREG_COUNT
	.align		4
        /*004c*/ 	.byte	0x03, 0x1b
        /*004e*/ 	.short	0x00ff


	//----- nvinfo : EIATTR_MERCURY_ISA_VERSION
	.align		4
        /*0050*/ 	.byte	0x03, 0x5f
        /*0052*/ 	.short	0x0101


	//----- nvinfo : EIATTR_INT_WARP_WIDE_INSTR_OFFSETS
	.align		4
        /*0054*/ 	.byte	0x04, 0x31
        /*0056*/ 	.short	(.L_17 - .L_16)


	//   ....[0]....
.L_16:
        /*0058*/ 	.word	0x00000140


	//----- nvinfo : EIATTR_VRC_CTA_INIT_COUNT
	.align		4
.L_17:
        /*005c*/ 	.byte	0x02, 0x4a
	.zero		1
	.zero		1


	//----- nvinfo : EIATTR_EXIT_INSTR_OFFSETS
	.align		4
        /*0060*/ 	.byte	0x04, 0x1c
        /*0062*/ 	.short	(.L_19 - .L_18)


	//   ....[0]....
.L_18:
        /*0064*/ 	.word	0x00000070


	//   ....[1]....
        /*0068*/ 	.word	0x00000110


	//   ....[2]....
        /*006c*/ 	.word	0x00000190


	//----- nvinfo : EIATTR_CBANK_PARAM_SIZE
	.align		4
.L_19:
        /*0070*/ 	.byte	0x03, 0x19
        /*0072*/ 	.short	0x0020


	//----- nvinfo : EIATTR_PARAM_CBANK
	.align		4
        /*0074*/ 	.byte	0x04, 0x0a
        /*0076*/ 	.short	(.L_21 - .L_20)
	.align		4
.L_20:
        /*0078*/ 	.word	index@(.nv.constant0._Z17comparison_kernelPKfS0_iPi)
        /*007c*/ 	.short	0x0380
        /*007e*/ 	.short	0x0020


	//----- nvinfo : EIATTR_SW_WAR
	.align		4
.L_21:
        /*0080*/ 	.byte	0x04, 0x36
        /*0082*/ 	.short	(.L_23 - .L_22)
.L_22:
        /*0084*/ 	.word	0x00000008
.L_23:


//--------------------- .nv.callgraph             --------------------------
	.section	.nv.callgraph,"",@"SHT_CUDA_CALLGRAPH"
	.align	4
	.sectionentsize	8
	.align		4
        /*0000*/ 	.word	0x00000000
	.align		4
        /*0004*/ 	.word	0xffffffff
	.align		4
        /*0008*/ 	.word	0x00000000
	.align		4
        /*000c*/ 	.word	0xfffffffe
	.align		4
        /*0010*/ 	.word	0x00000000
	.align		4
        /*0014*/ 	.word	0xfffffffd
	.align		4
        /*0018*/ 	.word	0x00000000
	.align		4
        /*001c*/ 	.word	0xfffffffc


//--------------------- .text._Z17comparison_kernelPKfS0_iPi --------------------------
	.section	.text._Z17comparison_kernelPKfS0_iPi,"ax",@progbits
	.align	128
        .global         _Z17comparison_kernelPKfS0_iPi
        .type           _Z17comparison_kernelPKfS0_iPi,@function
        .size           _Z17comparison_kernelPKfS0_iPi,(.L_x_1 - _Z17comparison_kernelPKfS0_iPi)
        .other          _Z17comparison_kernelPKfS0_iPi,@"STO_CUDA_ENTRY STV_DEFAULT"
_Z17comparison_kernelPKfS0_iPi:
.text._Z17comparison_kernelPKfS0_iPi:
[----:B------:R-:W-:Y:S01]  /*0000*/  LDC R1, c[0x0][0x37c] ;  /* 0x0000df00ff017b82 */ /* 0x000fe20000000800 */
[----:B------:R-:W0:Y:S07]  /*0010*/  S2R R0, SR_TID.X ;  /* 0x0000000000007919 */ /* 0x000e2e0000002100 */
[----:B------:R-:W0:Y:S01]  /*0020*/  S2UR UR4, SR_CTAID.X ;  /* 0x00000000000479c3 */ /* 0x000e220000002500 */
[----:B------:R-:W1:Y:S07]  /*0030*/  LDCU UR5, c[0x0][0x390] ;  /* 0x00007200ff0577ac */ /* 0x000e6e0008000800 */
[----:B------:R-:W0:Y:S02]  /*0040*/  LDC R7, c[0x0][0x360] ;  /* 0x0000d800ff077b82 */ /* 0x000e240000000800 */
[----:B0-----:R-:W-:-:S05]  /*0050*/  IMAD R7, R7, UR4, R0 ;  /* 0x0000000407077c24 */ /* 0x001fca000f8e0200 */
[----:B-1----:R-:W-:-:S13]  /*0060*/  ISETP.GE.AND P0, PT, R7, UR5, PT ;  /* 0x0000000507007c0c */ /* 0x002fda000bf06270 */
[----:B------:R-:W-:Y:S05]  /*0070*/  @P0 EXIT ;  /* 0x000000000000094d */ /* 0x000fea0003800000 */
[----:B------:R-:W0:Y:S01]  /*0080*/  LDC.64 R2, c[0x0][0x380] ;  /* 0x0000e000ff027b82 */ /* 0x000e220000000a00 */
[----:B------:R-:W1:Y:S07]  /*0090*/  LDCU.64 UR4, c[0x0][0x358] ;  /* 0x00006b00ff0477ac */ /* 0x000e6e0008000a00 */
[----:B------:R-:W2:Y:S01]  /*00a0*/  LDC.64 R4, c[0x0][0x388] ;  /* 0x0000e200ff047b82 */ /* 0x000ea20000000a00 */
[----:B0-----:R-:W-:-:S06]  /*00b0*/  IMAD.WIDE R2, R7, 0x4, R2 ;  /* 0x0000000407027825 */ /* 0x001fcc00078e0202 */
[----:B-1----:R-:W3:Y:S01]  /*00c0*/  LDG.E R2, desc[UR4][R2.64] ;  /* 0x0000000402027981 */ /* 0x002ee2000c1e1900 */
[----:B--2---:R-:W-:-:S06]  /*00d0*/  IMAD.WIDE R4, R7, 0x4, R4 ;  /* 0x0000000407047825 */ /* 0x004fcc00078e0204 */
[----:B------:R-:W3:Y:S02]  /*00e0*/  LDG.E R5, desc[UR4][R4.64] ;  /* 0x0000000404057981 */ /* 0x000ee4000c1e1900 */
[----:B---3--:R-:W-:-:S05]  /*00f0*/  FADD R0, R2, -R5 ;  /* 0x8000000502007221 */ /* 0x008fca0000000000 */
[----:B------:R-:W-:-:S13]  /*0100*/  FSETP.GT.AND P0, PT, |R0|, 9.9999997473787516356e-05, PT ;  /* 0x38d1b7170000780b */ /* 0x000fda0003f04200 */
[----:B------:R-:W-:Y:S05]  /*0110*/  @!P0 EXIT ;  /* 0x000000000000894d */ /* 0x000fea0003800000 */
[----:B------:R-:W0:Y:S01]  /*0120*/  S2R R0, SR_LANEID ;  /* 0x0000000000007919 */ /* 0x000e220000000000 */
[----:B------:R-:W1:Y:S01]  /*0130*/  LDC.64 R2, c[0x0][0x398] ;  /* 0x0000e600ff027b82 */ /* 0x000e620000000a00 */
[----:B------:R-:W-:Y:S02]  /*0140*/  VOTEU.ANY UR6, UPT, PT ;  /* 0x0000000000067886 */ /* 0x000fe400038e0100 */
[----:B------:R-:W-:Y:S02]  /*0150*/  UFLO.U32 UR7, UR6 ;  /* 0x00000006000772bd */ /* 0x000fe400080e0000 */
[----:B------:R-:W1:Y:S04]  /*0160*/  POPC R5, UR6 ;  /* 0x0000000600057d09 */ /* 0x000e680008000000 */
[----:B0-----:R-:W-:-:S13]  /*0170*/  ISETP.EQ.U32.AND P0, PT, R0, UR7, PT ;  /* 0x0000000700007c0c */ /* 0x001fda000bf02070 */
[----:B-1----:R-:W-:Y:S01]  /*0180*/  @P0 REDG.E.ADD.STRONG.GPU desc[UR4][R2.64], R5 ;  /* 0x000000050200098e */ /* 0x002fe2000c12e104 */
[----:B------:R-:W-:Y:S05]  /*0190*/  EXIT ;  /* 0x000000000000794d */ /* 0x000fea0003800000 */
.L_x_0:
[----:B------:R-:W-:-:S00]  /*01a0*/  BRA `(.L_x_0) ;  /* 0xfffffffc00fc7947 */ /* 0x000fc0000383ffff */
[----:B------:R-:W-:-:S00]  /*01b0*/  NOP ;  /* 0x0000000000007918 */ /* 0x000fc00000000000 */
        /* <DEDUP_REMOVED lines=12> */
.L_x_1:


//--------------------- .nv.shared.reserved.0     --------------------------
	.section	.nv.shared.reserved.0,"aw",@nobits
	.weak		__nv_reservedSMEM_offset_0_alias
	.size		__nv_reservedSMEM_offset_0_alias, 0, 64
	.other		__nv_reservedSMEM_offset_0_alias,@"STO_CUDA_RESERVED_SHARED STV_DEFAULT"
__nv_reservedSMEM_offset_0_alias:
	.zero		0
	.zero		64


//--------------------- .nv.constant0._Z17comparison_kernelPKfS0_iPi --------------------------
	.section	.nv.constant0._Z17comparison_kernelPKfS0_iPi,"a",@progbits
	.sectionflags	@""
	.align	4
.nv.constant0._Z17comparison_kernelPKfS0_iPi:
	.zero		928


//--------------------- SYMBOLS --------------------------

	.type		.nv.reservedSmem.offset0,@object
	.size		.nv.reservedSmem.offset0,0x4
